//
// Generated by NVIDIA NVVM Compiler
//
// Compiler Build ID: CL-36424714
// Cuda compilation tools, release 13.0, V13.0.88
// Based on NVVM 20.0.0
//

.version 9.0
.target sm_100
.address_size 64

	// .globl	_Z6matmulPKfS0_Pfmmm
// _ZZ6matmulPKfS0_PfmmmE3Nds has been demoted
// _ZZ6matmulPKfS0_PfmmmE3Mds has been demoted

.visible .entry _Z6matmulPKfS0_Pfmmm(
	.param .u64 .ptr .align 1 _Z6matmulPKfS0_Pfmmm_param_0,
	.param .u64 .ptr .align 1 _Z6matmulPKfS0_Pfmmm_param_1,
	.param .u64 .ptr .align 1 _Z6matmulPKfS0_Pfmmm_param_2,
	.param .u64 _Z6matmulPKfS0_Pfmmm_param_3,
	.param .u64 _Z6matmulPKfS0_Pfmmm_param_4,
	.param .u64 _Z6matmulPKfS0_Pfmmm_param_5
)
{
	.reg .pred 	%p<12>;
	.reg .b32 	%r<24>;
	.reg .b32 	%f<111>;
	.reg .b64 	%rd<35>;
	// demoted variable
	.shared .align 4 .b8 _ZZ6matmulPKfS0_PfmmmE3Nds[4096];
	// demoted variable
	.shared .align 4 .b8 _ZZ6matmulPKfS0_PfmmmE3Mds[4096];
	ld.param.u64 	%rd16, [_Z6matmulPKfS0_Pfmmm_param_3];
	ld.param.u64 	%rd17, [_Z6matmulPKfS0_Pfmmm_param_4];
	ld.param.u64 	%rd18, [_Z6matmulPKfS0_Pfmmm_param_5];
	mov.u32 	%r13, %ctaid.x;
	mov.u32 	%r14, %ntid.x;
	mov.u32 	%r22, %tid.x;
	mad.lo.s32 	%r2, %r13, %r14, %r22;
	mov.u32 	%r15, %ctaid.y;
	mov.u32 	%r16, %ntid.y;
	mov.u32 	%r23, %tid.y;
	mad.lo.s32 	%r4, %r15, %r16, %r23;
	add.s64 	%rd1, %rd18, 31;
	setp.lt.u64 	%p1, %rd1, 32;
	mov.f32 	%f110, 0f00000000;
	@%p1 bra 	$L__BB0_7;
	ld.param.u64 	%rd32, [_Z6matmulPKfS0_Pfmmm_param_1];
	cvt.u64.u32 	%rd2, %r4;
	shl.b32 	%r17, %r23, 7;
	mov.u32 	%r18, _ZZ6matmulPKfS0_PfmmmE3Nds;
	add.s32 	%r5, %r18, %r17;
	shl.b32 	%r19, %r22, 2;
	add.s32 	%r6, %r5, %r19;
	cvt.s64.s32 	%rd3, %r2;
	mov.u32 	%r20, _ZZ6matmulPKfS0_PfmmmE3Mds;
	add.s32 	%r8, %r20, %r19;
	add.s32 	%r7, %r8, %r17;
	mul.lo.s64 	%rd4, %rd18, %rd3;
	shr.u64 	%rd5, %rd1, 5;
	cvta.to.global.u64 	%rd6, %rd32;
	mov.f32 	%f110, 0f00000000;
	mov.b64 	%rd34, 0;
$L__BB0_2:
	setp.le.u64 	%p2, %rd16, %rd2;
	cvt.s64.s32 	%rd8, %r22;
	setp.le.u64 	%p3, %rd18, %rd8;
	mov.f32 	%f108, 0f00000000;
	or.pred  	%p4, %p2, %p3;
	@%p4 bra 	$L__BB0_4;
	ld.param.u64 	%rd31, [_Z6matmulPKfS0_Pfmmm_param_0];
	mad.lo.s64 	%rd20, %rd18, %rd2, %rd8;
	cvta.to.global.u64 	%rd21, %rd31;
	shl.b64 	%rd22, %rd20, 2;
	add.s64 	%rd23, %rd21, %rd22;
	ld.global.f32 	%f108, [%rd23];
$L__BB0_4:
	setp.le.u64 	%p5, %rd17, %rd3;
	st.shared.f32 	[%r6], %f108;
	cvt.s64.s32 	%rd9, %r23;
	setp.le.u64 	%p6, %rd18, %rd9;
	mov.f32 	%f109, 0f00000000;
	or.pred  	%p7, %p5, %p6;
	@%p7 bra 	$L__BB0_6;
	add.s64 	%rd24, %rd4, %rd9;
	shl.b64 	%rd25, %rd24, 2;
	add.s64 	%rd26, %rd6, %rd25;
	ld.global.f32 	%f109, [%rd26];
$L__BB0_6:
	cvt.u32.u64 	%r21, %rd8;
	st.shared.f32 	[%r7], %f109;
	bar.sync 	0;
	ld.shared.f32 	%f12, [%r5];
	ld.shared.f32 	%f13, [%r8];
	fma.rn.f32 	%f14, %f12, %f13, %f110;
	ld.shared.f32 	%f15, [%r5+4];
	ld.shared.f32 	%f16, [%r8+128];
	fma.rn.f32 	%f17, %f15, %f16, %f14;
	ld.shared.f32 	%f18, [%r5+8];
	ld.shared.f32 	%f19, [%r8+256];
	fma.rn.f32 	%f20, %f18, %f19, %f17;
	ld.shared.f32 	%f21, [%r5+12];
	ld.shared.f32 	%f22, [%r8+384];
	fma.rn.f32 	%f23, %f21, %f22, %f20;
	ld.shared.f32 	%f24, [%r5+16];
	ld.shared.f32 	%f25, [%r8+512];
	fma.rn.f32 	%f26, %f24, %f25, %f23;
	ld.shared.f32 	%f27, [%r5+20];
	ld.shared.f32 	%f28, [%r8+640];
	fma.rn.f32 	%f29, %f27, %f28, %f26;
	ld.shared.f32 	%f30, [%r5+24];
	ld.shared.f32 	%f31, [%r8+768];
	fma.rn.f32 	%f32, %f30, %f31, %f29;
	ld.shared.f32 	%f33, [%r5+28];
	ld.shared.f32 	%f34, [%r8+896];
	fma.rn.f32 	%f35, %f33, %f34, %f32;
	ld.shared.f32 	%f36, [%r5+32];
	ld.shared.f32 	%f37, [%r8+1024];
	fma.rn.f32 	%f38, %f36, %f37, %f35;
	ld.shared.f32 	%f39, [%r5+36];
	ld.shared.f32 	%f40, [%r8+1152];
	fma.rn.f32 	%f41, %f39, %f40, %f38;
	ld.shared.f32 	%f42, [%r5+40];
	ld.shared.f32 	%f43, [%r8+1280];
	fma.rn.f32 	%f44, %f42, %f43, %f41;
	ld.shared.f32 	%f45, [%r5+44];
	ld.shared.f32 	%f46, [%r8+1408];
	fma.rn.f32 	%f47, %f45, %f46, %f44;
	ld.shared.f32 	%f48, [%r5+48];
	ld.shared.f32 	%f49, [%r8+1536];
	fma.rn.f32 	%f50, %f48, %f49, %f47;
	ld.shared.f32 	%f51, [%r5+52];
	ld.shared.f32 	%f52, [%r8+1664];
	fma.rn.f32 	%f53, %f51, %f52, %f50;
	ld.shared.f32 	%f54, [%r5+56];
	ld.shared.f32 	%f55, [%r8+1792];
	fma.rn.f32 	%f56, %f54, %f55, %f53;
	ld.shared.f32 	%f57, [%r5+60];
	ld.shared.f32 	%f58, [%r8+1920];
	fma.rn.f32 	%f59, %f57, %f58, %f56;
	ld.shared.f32 	%f60, [%r5+64];
	ld.shared.f32 	%f61, [%r8+2048];
	fma.rn.f32 	%f62, %f60, %f61, %f59;
	ld.shared.f32 	%f63, [%r5+68];
	ld.shared.f32 	%f64, [%r8+2176];
	fma.rn.f32 	%f65, %f63, %f64, %f62;
	ld.shared.f32 	%f66, [%r5+72];
	ld.shared.f32 	%f67, [%r8+2304];
	fma.rn.f32 	%f68, %f66, %f67, %f65;
	ld.shared.f32 	%f69, [%r5+76];
	ld.shared.f32 	%f70, [%r8+2432];
	fma.rn.f32 	%f71, %f69, %f70, %f68;
	ld.shared.f32 	%f72, [%r5+80];
	ld.shared.f32 	%f73, [%r8+2560];
	fma.rn.f32 	%f74, %f72, %f73, %f71;
	ld.shared.f32 	%f75, [%r5+84];
	ld.shared.f32 	%f76, [%r8+2688];
	fma.rn.f32 	%f77, %f75, %f76, %f74;
	ld.shared.f32 	%f78, [%r5+88];
	ld.shared.f32 	%f79, [%r8+2816];
	fma.rn.f32 	%f80, %f78, %f79, %f77;
	ld.shared.f32 	%f81, [%r5+92];
	ld.shared.f32 	%f82, [%r8+2944];
	fma.rn.f32 	%f83, %f81, %f82, %f80;
	ld.shared.f32 	%f84, [%r5+96];
	ld.shared.f32 	%f85, [%r8+3072];
	fma.rn.f32 	%f86, %f84, %f85, %f83;
	ld.shared.f32 	%f87, [%r5+100];
	ld.shared.f32 	%f88, [%r8+3200];
	fma.rn.f32 	%f89, %f87, %f88, %f86;
	ld.shared.f32 	%f90, [%r5+104];
	ld.shared.f32 	%f91, [%r8+3328];
	fma.rn.f32 	%f92, %f90, %f91, %f89;
	ld.shared.f32 	%f93, [%r5+108];
	ld.shared.f32 	%f94, [%r8+3456];
	fma.rn.f32 	%f95, %f93, %f94, %f92;
	ld.shared.f32 	%f96, [%r5+112];
	ld.shared.f32 	%f97, [%r8+3584];
	fma.rn.f32 	%f98, %f96, %f97, %f95;
	ld.shared.f32 	%f99, [%r5+116];
	ld.shared.f32 	%f100, [%r8+3712];
	fma.rn.f32 	%f101, %f99, %f100, %f98;
	ld.shared.f32 	%f102, [%r5+120];
	ld.shared.f32 	%f103, [%r8+3840];
	fma.rn.f32 	%f104, %f102, %f103, %f101;
	ld.shared.f32 	%f105, [%r5+124];
	ld.shared.f32 	%f106, [%r8+3968];
	fma.rn.f32 	%f110, %f105, %f106, %f104;
	bar.sync 	0;
	add.s64 	%rd34, %rd34, 1;
	add.s32 	%r23, %r23, 32;
	add.s32 	%r22, %r21, 32;
	setp.gt.u64 	%p8, %rd5, %rd34;
	@%p8 bra 	$L__BB0_2;
$L__BB0_7:
	cvt.u64.u32 	%rd11, %r4;
	setp.le.u64 	%p9, %rd16, %rd11;
	cvt.s64.s32 	%rd12, %r2;
	setp.le.u64 	%p10, %rd17, %rd12;
	or.pred  	%p11, %p9, %p10;
	@%p11 bra 	$L__BB0_9;
	ld.param.u64 	%rd33, [_Z6matmulPKfS0_Pfmmm_param_2];
	mad.lo.s64 	%rd27, %rd17, %rd11, %rd12;
	cvta.to.global.u64 	%rd28, %rd33;
	shl.b64 	%rd29, %rd27, 2;
	add.s64 	%rd30, %rd28, %rd29;
	st.global.f32 	[%rd30], %f110;
$L__BB0_9:
	ret;

}


// ===== COMPILED SASS (sm_100) =====

	.target	sm_100

	.elftype	@"ET_EXEC"


//--------------------- .note.nv.tkinfo           --------------------------
	.section	.note.nv.tkinfo,"",@"SHT_NOTE"
	.sectionflags	@"SHF_NOTE_NV_TKINFO"
	.tkinfo
        /*0018*/ 	.word	0x00000002
        /*0030*/ 	.string	""
        /*0030*/ 	.string	"ptxas"
        /*0030*/ 	.string	"Cuda compilation tools, release 13.0, V13.0.88"
        /*0030*/ 	.string	"Build cuda_13.0.r13.0/compiler.36424714_0"
        /*0030*/ 	.string	"-arch sm_100 -m 64 "



//--------------------- .note.nv.cuinfo           --------------------------
	.section	.note.nv.cuinfo,"",@"SHT_NOTE"
	.sectionflags	@"SHF_NOTE_NV_CUINFO"
        /*0018*/ 	.short	0x0002
        /*001a*/ 	.short	0x0064
        /*001c*/ 	.short	0x0082
	.zero		2


//--------------------- .nv.info                  --------------------------
	.section	.nv.info,"",@"SHT_CUDA_INFO"
	.align	4


	//----- nvinfo : EIATTR_REGCOUNT
	.align		4
        /*0000*/ 	.byte	0x04, 0x2f
        /*0002*/ 	.short	(.L_1 - .L_0)
	.align		4
.L_0:
        /*0004*/ 	.word	index@(_Z6matmulPKfS0_Pfmmm)
        /*0008*/ 	.word	0x00000020


	//----- nvinfo : EIATTR_FRAME_SIZE
	.align		4
.L_1:
        /*000c*/ 	.byte	0x04, 0x11
        /*000e*/ 	.short	(.L_3 - .L_2)
	.align		4
.L_2:
        /*0010*/ 	.word	index@(_Z6matmulPKfS0_Pfmmm)
        /*0014*/ 	.word	0x00000000


	//----- nvinfo : EIATTR_MIN_STACK_SIZE
	.align		4
.L_3:
        /*0018*/ 	.byte	0x04, 0x12
        /*001a*/ 	.short	(.L_5 - .L_4)
	.align		4
.L_4:
        /*001c*/ 	.word	index@(_Z6matmulPKfS0_Pfmmm)
        /*0020*/ 	.word	0x00000000
.L_5:


//--------------------- .nv.compat                --------------------------
	.section	.nv.compat,"",@"SHT_CUDA_COMPAT_INFO"
	.align	4
        /*0000*/ 	.byte	0x02, 0x09, 0x00, 0x00, 0x02, 0x02, 0x01, 0x00, 0x02, 0x05, 0x05, 0x00, 0x03, 0x07, 0x01, 0x01
        /*0010*/ 	.byte	0x02, 0x03, 0x00, 0x00, 0x02, 0x06, 0x01, 0x00, 0x04, 0x0b, 0x08, 0x00, 0x09, 0x00, 0x00, 0x00
        /*0020*/ 	.byte	0x00, 0x00, 0x00, 0x00


//--------------------- .nv.info._Z6matmulPKfS0_Pfmmm --------------------------
	.section	.nv.info._Z6matmulPKfS0_Pfmmm,"",@"SHT_CUDA_INFO"
	.sectionflags	@""
	.align	4


	//----- nvinfo : EIATTR_CUDA_API_VERSION
	.align		4
        /*0000*/ 	.byte	0x04, 0x37
        /*0002*/ 	.short	(.L_7 - .L_6)
.L_6:
        /*0004*/ 	.word	0x00000082


	//----- nvinfo : EIATTR_KPARAM_INFO
	.align		4
.L_7:
        /*0008*/ 	.byte	0x04, 0x17
        /*000a*/ 	.short	(.L_9 - .L_8)
.L_8:
        /*000c*/ 	.word	0x00000000
        /*0010*/ 	.short	0x0005
        /*0012*/ 	.short	0x0028
        /*0014*/ 	.byte	0x00, 0xf0, 0x21, 0x00


	//----- nvinfo : EIATTR_KPARAM_INFO
	.align		4
.L_9:
        /*0018*/ 	.byte	0x04, 0x17
        /*001a*/ 	.short	(.L_11 - .L_10)
.L_10:
        /*001c*/ 	.word	0x00000000
        /*0020*/ 	.short	0x0004
        /*0022*/ 	.short	0x0020
        /*0024*/ 	.byte	0x00, 0xf0, 0x21, 0x00


	//----- nvinfo : EIATTR_KPARAM_INFO
	.align		4
.L_11:
        /*0028*/ 	.byte	0x04, 0x17
        /*002a*/ 	.short	(.L_13 - .L_12)
.L_12:
        /*002c*/ 	.word	0x00000000
        /*0030*/ 	.short	0x0003
        /*0032*/ 	.short	0x0018
        /*0034*/ 	.byte	0x00, 0xf0, 0x21, 0x00


	//----- nvinfo : EIATTR_KPARAM_INFO
	.align		4
.L_13:
        /*0038*/ 	.byte	0x04, 0x17
        /*003a*/ 	.short	(.L_15 - .L_14)
.L_14:
        /*003c*/ 	.word	0x00000000
        /*0040*/ 	.short	0x0002
        /*0042*/ 	.short	0x0010
        /*0044*/ 	.byte	0x00, 0xf5, 0x21, 0x00


	//----- nvinfo : EIATTR_KPARAM_INFO
	.align		4
.L_15:
        /*0048*/ 	.byte	0x04, 0x17
        /*004a*/ 	.short	(.L_17 - .L_16)
.L_16:
        /*004c*/ 	.word	0x00000000
        /*0050*/ 	.short	0x0001
        /*0052*/ 	.short	0x0008
        /*0054*/ 	.byte	0x00, 0xf5, 0x21, 0x00


	//----- nvinfo : EIATTR_KPARAM_INFO
	.align		4
.L_17:
        /*0058*/ 	.byte	0x04, 0x17
        /*005a*/ 	.short	(.L_19 - .L_18)
.L_18:
        /*005c*/ 	.word	0x00000000
        /*0060*/ 	.short	0x0000
        /*0062*/ 	.short	0x0000
        /*0064*/ 	.byte	0x00, 0xf5, 0x21, 0x00


	//----- nvinfo : EIATTR_SPARSE_MMA_MASK
	.align		4
.L_19:
        /*0068*/ 	.byte	0x03, 0x50
        /*006a*/ 	.short	0x0000


	//----- nvinfo : EIATTR_MAXREG_COUNT
	.align		4
        /*006c*/ 	.byte	0x03, 0x1b
        /*006e*/ 	.short	0x00ff


	//----- nvinfo : EIATTR_NUM_BARRIERS
	.align		4
        /*0070*/ 	.byte	0x02, 0x4c
        /*0072*/ 	.byte	0x01
	.zero		1


	//----- nvinfo : EIATTR_MERCURY_ISA_VERSION
	.align		4
        /*0074*/ 	.byte	0x03, 0x5f
        /*0076*/ 	.short	0x0101


	//----- nvinfo : EIATTR_VRC_CTA_INIT_COUNT
	.align		4
        /*0078*/ 	.byte	0x02, 0x4a
	.zero		1
	.zero		1


	//----- nvinfo : EIATTR_EXIT_INSTR_OFFSETS
	.align		4
        /*007c*/ 	.byte	0x04, 0x1c
        /*007e*/ 	.short	(.L_21 - .L_20)


	//   ....[0]....
.L_20:
        /*0080*/ 	.word	0x00000990


	//   ....[1]....
        /*0084*/ 	.word	0x00000a00


	//----- nvinfo : EIATTR_CBANK_PARAM_SIZE
	.align		4
.L_21:
        /*0088*/ 	.byte	0x03, 0x19
        /*008a*/ 	.short	0x0030


	//----- nvinfo : EIATTR_PARAM_CBANK
	.align		4
        /*008c*/ 	.byte	0x04, 0x0a
        /*008e*/ 	.short	(.L_23 - .L_22)
	.align		4
.L_22:
        /*0090*/ 	.word	index@(.nv.constant0._Z6matmulPKfS0_Pfmmm)
        /*0094*/ 	.short	0x0380
        /*0096*/ 	.short	0x0030


	//----- nvinfo : EIATTR_SW_WAR
	.align		4
.L_23:
        /*0098*/ 	.byte	0x04, 0x36
        /*009a*/ 	.short	(.L_25 - .L_24)
.L_24:
        /*009c*/ 	.word	0x00000008
.L_25:


//--------------------- .nv.callgraph             --------------------------
	.section	.nv.callgraph,"",@"SHT_CUDA_CALLGRAPH"
	.align	4
	.sectionentsize	8
	.align		4
        /*0000*/ 	.word	0x00000000
	.align		4
        /*0004*/ 	.word	0xffffffff
	.align		4
        /*0008*/ 	.word	0x00000000
	.align		4
        /*000c*/ 	.word	0xfffffffe
	.align		4
        /*0010*/ 	.word	0x00000000
	.align		4
        /*0014*/ 	.word	0xfffffffd
	.align		4
        /*0018*/ 	.word	0x00000000
	.align		4
        /*001c*/ 	.word	0xfffffffc


//--------------------- .text._Z6matmulPKfS0_Pfmmm --------------------------
	.section	.text._Z6matmulPKfS0_Pfmmm,"ax",@progbits
	.align	128
        .global         _Z6matmulPKfS0_Pfmmm
        .type           _Z6matmulPKfS0_Pfmmm,@function
        .size           _Z6matmulPKfS0_Pfmmm,(.L_x_3 - _Z6matmulPKfS0_Pfmmm)
        .other          _Z6matmulPKfS0_Pfmmm,@"STO_CUDA_ENTRY STV_DEFAULT"
_Z6matmulPKfS0_Pfmmm:
.text._Z6matmulPKfS0_Pfmmm:
[----:B------:R-:W-:Y:S01]  /*0000*/  LDC R1, c[0x0][0x37c] ;  /* 0x0000df00ff017b82 */ /* 0x000fe20000000800 */
[----:B------:R-:W0:Y:S01]  /*0010*/  LDCU.64 UR4, c[0x0][0x3a8] ;  /* 0x00007500ff0477ac */ /* 0x000e220008000a00 */
[----:B------:R-:W1:Y:S06]  /*0020*/  S2R R19, SR_TID.X ;  /* 0x0000000000137919 */ /* 0x000e6c0000002100 */
[----:B------:R-:W1:Y:S01]  /*0030*/  LDC R22, c[0x0][0x360] ;  /* 0x0000d800ff167b82 */ /* 0x000e620000000800 */
[----:B------:R-:W-:Y:S01]  /*0040*/  HFMA2 R13, -RZ, RZ, 0, 0 ;  /* 0x00000000ff0d7431 */ /* 0x000fe200000001ff */
[----:B------:R-:W2:Y:S01]  /*0050*/  LDCU.64 UR18, c[0x0][0x3a0] ;  /* 0x00007400ff1277ac */ /* 0x000ea20008000a00 */
[----:B------:R-:W3:Y:S01]  /*0060*/  S2R R18, SR_TID.Y ;  /* 0x0000000000127919 */ /* 0x000ee20000002200 */
[----:B------:R-:W4:Y:S04]  /*0070*/  LDCU.64 UR10, c[0x0][0x358] ;  /* 0x00006b00ff0a77ac */ /* 0x000f280008000a00 */
[----:B------:R-:W1:Y:S08]  /*0080*/  S2UR UR6, SR_CTAID.X ;  /* 0x00000000000679c3 */ /* 0x000e700000002500 */
[----:B------:R-:W3:Y:S01]  /*0090*/  S2UR UR9, SR_CTAID.Y ;  /* 0x00000000000979c3 */ /* 0x000ee20000002600 */
[----:B0-----:R-:W-:-:S04]  /*00a0*/  UIADD3 UR7, UP0, UPT, UR4, 0x1f, URZ ;  /* 0x0000001f04077890 */ /* 0x001fc8000ff1e0ff */
[----:B------:R-:W-:Y:S02]  /*00b0*/  UIADD3.X UR8, UPT, UPT, URZ, UR5, URZ, UP0, !UPT ;  /* 0x00000005ff087290 */ /* 0x000fe400087fe4ff */
[----:B------:R-:W-:Y:S01]  /*00c0*/  UISETP.GE.U32.AND UP0, UPT, UR7, 0x20, UPT ;  /* 0x000000200700788c */ /* 0x000fe2000bf06070 */
[----:B------:R-:W3:Y:S03]  /*00d0*/  LDC R20, c[0x0][0x364] ;  /* 0x0000d900ff147b82 */ /* 0x000ee60000000800 */
[----:B------:R-:W-:Y:S01]  /*00e0*/  UISETP.GE.U32.AND.EX UP0, UPT, UR8, URZ, UPT, UP0 ;  /* 0x000000ff0800728c */ /* 0x000fe2000bf06100 */
[----:B-1----:R-:W-:Y:S02]  /*00f0*/  IMAD R22, R22, UR6, R19 ;  /* 0x0000000616167c24 */ /* 0x002fe4000f8e0213 */
[----:B---3--:R-:W-:-:S06]  /*0100*/  IMAD R20, R20, UR9, R18 ;  /* 0x0000000914147c24 */ /* 0x008fcc000f8e0212 */
[----:B--2-4-:R-:W-:Y:S05]  /*0110*/  BRA.U !UP0, `(.L_x_0) ;  /* 0x0000000908047547 */ /* 0x014fea000b800000 */
[----:B------:R-:W0:Y:S01]  /*0120*/  S2UR UR6, SR_CgaCtaId ;  /* 0x00000000000679c3 */ /* 0x000e220000008800 */
[----:B------:R-:W-:Y:S01]  /*0130*/  UMOV UR4, 0x400 ;  /* 0x0000040000047882 */ /* 0x000fe20000000000 */
[----:B------:R-:W-:Y:S01]  /*0140*/  SHF.R.S32.HI R17, RZ, 0x1f, R22 ;  /* 0x0000001fff117819 */ /* 0x000fe20000011416 */
[----:B------:R-:W-:Y:S01]  /*0150*/  UIADD3 UR5, UPT, UPT, UR4, 0x1000, URZ ;  /* 0x0000100004057890 */ /* 0x000fe2000fffe0ff */
[----:B------:R-:W-:Y:S01]  /*0160*/  MOV R13, RZ ;  /* 0x000000ff000d7202 */ /* 0x000fe20000000f00 */
[----:B------:R-:W1:Y:S01]  /*0170*/  LDCU.64 UR16, c[0x0][0x3a8] ;  /* 0x00007500ff1077ac */ /* 0x000e620008000a00 */
[----:B------:R-:W2:Y:S01]  /*0180*/  LDCU.64 UR12, c[0x0][0x398] ;  /* 0x00007300ff0c77ac */ /* 0x000ea20008000a00 */
[----:B------:R-:W3:Y:S01]  /*0190*/  LDCU.64 UR14, c[0x0][0x3a0] ;  /* 0x00007400ff0e77ac */ /* 0x000ee20008000a00 */
[----:B0-----:R-:W-:Y:S02]  /*01a0*/  ULEA UR4, UR6, UR4, 0x18 ;  /* 0x0000000406047291 */ /* 0x001fe4000f8ec0ff */
[----:B------:R-:W-:-:S02]  /*01b0*/  ULEA UR5, UR6, UR5, 0x18 ;  /* 0x0000000506057291 */ /* 0x000fc4000f8ec0ff */
[----:B------:R-:W-:Y:S02]  /*01c0*/  USHF.R.U64 UR6, UR7, 0x5, UR8 ;  /* 0x0000000507067899 */ /* 0x000fe40008001208 */
[C---:B------:R-:W-:Y:S01]  /*01d0*/  LEA R16, R18.reuse, UR4, 0x7 ;  /* 0x0000000412107c11 */ /* 0x040fe2000f8e38ff */
[----:B------:R-:W-:Y:S01]  /*01e0*/  USHF.R.U32.HI UR7, URZ, 0x5, UR8 ;  /* 0x00000005ff077899 */ /* 0x000fe20008011608 */
[C---:B------:R-:W-:Y:S01]  /*01f0*/  LEA R2, R19.reuse, UR5, 0x2 ;  /* 0x0000000513027c11 */ /* 0x040fe2000f8e10ff */
[----:B------:R-:W-:Y:S01]  /*0200*/  UMOV UR4, URZ ;  /* 0x000000ff00047c82 */ /* 0x000fe20008000000 */
[----:B------:R-:W-:Y:S01]  /*0210*/  LEA R3, R19, R16, 0x2 ;  /* 0x0000001013037211 */ /* 0x000fe200078e10ff */
[----:B------:R-:W-:Y:S01]  /*0220*/  UMOV UR5, URZ ;  /* 0x000000ff00057c82 */ /* 0x000fe20008000000 */
[----:B-123--:R-:W-:-:S07]  /*0230*/  LEA R0, R18, R2, 0x7 ;  /* 0x0000000212007211 */ /* 0x00efce00078e38ff */
.L_x_1:
[----:B------:R-:W-:Y:S01]  /*0240*/  ISETP.GE.U32.AND P2, PT, R19, UR16, PT ;  /* 0x0000001013007c0c */ /* 0x000fe2000bf46070 */
[----:B------:R-:W-:Y:S01]  /*0250*/  HFMA2 R12, -RZ, RZ, 0, 0 ;  /* 0x00000000ff0c7431 */ /* 0x000fe200000001ff */
[----:B------:R-:W-:Y:S02]  /*0260*/  SHF.R.S32.HI R11, RZ, 0x1f, R19 ;  /* 0x0000001fff0b7819 */ /* 0x000fe40000011413 */
[----:B------:R-:W-:Y:S02]  /*0270*/  ISETP.GE.U32.AND P3, PT, R18, UR16, PT ;  /* 0x0000001012007c0c */ /* 0x000fe4000bf66070 */
[----:B------:R-:W-:Y:S02]  /*0280*/  SHF.R.S32.HI R5, RZ, 0x1f, R18 ;  /* 0x0000001fff057819 */ /* 0x000fe40000011412 */
[----:B------:R-:W-:Y:S02]  /*0290*/  ISETP.GE.U32.AND P0, PT, R20, UR12, PT ;  /* 0x0000000c14007c0c */ /* 0x000fe4000bf06070 */
[----:B------:R-:W-:-:S02]  /*02a0*/  ISETP.GE.U32.AND.EX P2, PT, R11, UR17, PT, P2 ;  /* 0x000000110b007c0c */ /* 0x000fc4000bf46120 */
[----:B------:R-:W-:Y:S02]  /*02b0*/  ISETP.GE.U32.AND P1, PT, R22, UR14, PT ;  /* 0x0000000e16007c0c */ /* 0x000fe4000bf26070 */
[----:B------:R-:W-:Y:S02]  /*02c0*/  ISETP.GE.U32.AND.EX P3, PT, R5, UR17, PT, P3 ;  /* 0x0000001105007c0c */ /* 0x000fe4000bf66130 */
[----:B------:R-:W-:Y:S02]  /*02d0*/  ISETP.GE.U32.OR.EX P0, PT, RZ, UR13, P2, P0 ;  /* 0x0000000dff007c0c */ /* 0x000fe40009706500 */
[----:B------:R-:W-:-:S11]  /*02e0*/  ISETP.GE.U32.OR.EX P1, PT, R17, UR15, P3, P1 ;  /* 0x0000000f11007c0c */ /* 0x000fd60009f26510 */
[----:B------:R-:W0:Y:S01]  /*02f0*/  @!P0 LDC.64 R6, c[0x0][0x380] ;  /* 0x0000e000ff068b82 */ /* 0x000e220000000a00 */
[----:B------:R-:W-:Y:S01]  /*0300*/  @!P0 MOV R10, R19 ;  /* 0x00000013000a8202 */ /* 0x000fe20000000f00 */
[----:B------:R-:W-:Y:S01]  /*0310*/  @!P1 IMAD R15, R17, UR16, RZ ;  /* 0x00000010110f9c24 */ /* 0x000fe2000f8e02ff */
[----:B------:R-:W-:-:S03]  /*0320*/  @!P1 MOV R4, R18 ;  /* 0x0000001200049202 */ /* 0x000fc60000000f00 */
[----:B------:R-:W-:Y:S02]  /*0330*/  @!P0 IMAD.WIDE.U32 R24, R20, UR16, R10 ;  /* 0x0000001014188c25 */ /* 0x000fe4000f8e000a */
[----:B------:R-:W1:Y:S02]  /*0340*/  @!P1 LDC.64 R8, c[0x0][0x388] ;  /* 0x0000e200ff089b82 */ /* 0x000e640000000a00 */
[----:B------:R-:W-:-:S04]  /*0350*/  @!P1 IMAD.WIDE.U32 R4, R22, UR16, R4 ;  /* 0x0000001016049c25 */ /* 0x000fc8000f8e0004 */
[----:B------:R-:W-:Y:S02]  /*0360*/  @!P1 IMAD R15, R22, UR17, R15 ;  /* 0x00000011160f9c24 */ /* 0x000fe4000f8e020f */
[----:B------:R-:W-:Y:S01]  /*0370*/  @!P0 IMAD R11, R20, UR17, R25 ;  /* 0x00000011140b8c24 */ /* 0x000fe2000f8e0219 */
[----:B------:R-:W-:Y:S02]  /*0380*/  MOV R25, RZ ;  /* 0x000000ff00197202 */ /* 0x000fe40000000f00 */
[----:B------:R-:W-:Y:S02]  /*0390*/  @!P1 IADD3 R5, PT, PT, R5, R15, RZ ;  /* 0x0000000f05059210 */ /* 0x000fe40007ffe0ff */
[----:B0-----:R-:W-:-:S04]  /*03a0*/  @!P0 LEA R10, P2, R24, R6, 0x2 ;  /* 0x00000006180a8211 */ /* 0x001fc800078410ff */
[----:B------:R-:W-:Y:S02]  /*03b0*/  @!P0 LEA.HI.X R11, R24, R7, R11, 0x2, P2 ;  /* 0x00000007180b8211 */ /* 0x000fe400010f140b */
[----:B-1----:R-:W-:-:S03]  /*03c0*/  @!P1 LEA R14, P3, R4, R8, 0x2 ;  /* 0x00000008040e9211 */ /* 0x002fc600078610ff */
[----:B------:R-:W2:Y:S01]  /*03d0*/  @!P0 LDG.E R12, desc[UR10][R10.64] ;  /* 0x0000000a0a0c8981 */ /* 0x000ea2000c1e1900 */
[----:B------:R-:W-:-:S05]  /*03e0*/  @!P1 LEA.HI.X R15, R4, R9, R5, 0x2, P3 ;  /* 0x00000009040f9211 */ /* 0x000fca00018f1405 */
[----:B------:R-:W3:Y:S01]  /*03f0*/  @!P1 LDG.E R25, desc[UR10][R14.64] ;  /* 0x0000000a0e199981 */ /* 0x000ee2000c1e1900 */
[----:B------:R-:W-:-:S04]  /*0400*/  UIADD3 UR4, UP0, UPT, UR4, 0x1, URZ ;  /* 0x0000000104047890 */ /* 0x000fc8000ff1e0ff */
[----:B------:R-:W-:Y:S02]  /*0410*/  UIADD3.X UR5, UPT, UPT, URZ, UR5, URZ, UP0, !UPT ;  /* 0x00000005ff057290 */ /* 0x000fe400087fe4ff */
[----:B------:R-:W-:-:S04]  /*0420*/  UISETP.GT.U32.AND UP0, UPT, UR6, UR4, UPT ;  /* 0x000000040600728c */ /* 0x000fc8000bf04070 */
[----:B------:R-:W-:Y:S01]  /*0430*/  UISETP.GT.U32.AND.EX UP0, UPT, UR7, UR5, UPT, UP0 ;  /* 0x000000050700728c */ /* 0x000fe2000bf04100 */
[----:B------:R-:W-:Y:S02]  /*0440*/  IADD3 R18, PT, PT, R18, 0x20, RZ ;  /* 0x0000002012127810 */ /* 0x000fe40007ffe0ff */
[----:B------:R-:W-:Y:S01]  /*0450*/  IADD3 R19, PT, PT, R19, 0x20, RZ ;  /* 0x0000002013137810 */ /* 0x000fe20007ffe0ff */
[----:B--2---:R-:W-:Y:S04]  /*0460*/  STS [R3], R12 ;  /* 0x0000000c03007388 */ /* 0x004fe80000000800 */
[----:B---3--:R-:W-:Y:S01]  /*0470*/  STS [R0], R25 ;  /* 0x0000001900007388 */ /* 0x008fe20000000800 */
[----:B------:R-:W-:Y:S06]  /*0480*/  BAR.SYNC.DEFER_BLOCKING 0x0 ;  /* 0x0000000000007b1d */ /* 0x000fec0000010000 */
[----:B------:R-:W-:Y:S04]  /*0490*/  LDS R29, [R2] ;  /* 0x00000000021d7984 */ /* 0x000fe80000000800 */
[----:B------:R-:W0:Y:S04]  /*04a0*/  LDS.128 R4, [R16] ;  /* 0x0000000010047984 */ /* 0x000e280000000c00 */
[----:B------:R-:W1:Y:S04]  /*04b0*/  LDS R15, [R2+0x80] ;  /* 0x00008000020f7984 */ /* 0x000e680000000800 */
[----:B------:R-:W2:Y:S04]  /*04c0*/  LDS R14, [R2+0x100] ;  /* 0x00010000020e7984 */ /* 0x000ea80000000800 */
[----:B------:R-:W3:Y:S04]  /*04d0*/  LDS R28, [R2+0x180] ;  /* 0x00018000021c7984 */ /* 0x000ee80000000800 */
[----:B------:R-:W-:Y:S04]  /*04e0*/  LDS R27, [R2+0x200] ;  /* 0x00020000021b7984 */ /* 0x000fe80000000800 */
[----:B------:R-:W4:Y:S04]  /*04f0*/  LDS.128 R8, [R16+0x10] ;  /* 0x0000100010087984 */ /* 0x000f280000000c00 */
[----:B------:R-:W5:Y:S04]  /*0500*/  LDS R26, [R2+0x280] ;  /* 0x00028000021a7984 */ /* 0x000f680000000800 */
[----:B------:R-:W5:Y:S04]  /*0510*/  LDS R21, [R2+0x300] ;  /* 0x0003000002157984 */ /* 0x000f680000000800 */
[----:B------:R-:W5:Y:S04]  /*0520*/  LDS R24, [R2+0x380] ;  /* 0x0003800002187984 */ /* 0x000f680000000800 */
[----:B------:R-:W-:Y:S01]  /*0530*/  LDS R25, [R2+0x400] ;  /* 0x0004000002197984 */ /* 0x000fe20000000800 */
[----:B0-----:R-:W-:-:S03]  /*0540*/  FFMA R4, R4, R29, R13 ;  /* 0x0000001d04047223 */ /* 0x001fc6000000000d */
[----:B------:R-:W-:Y:S01]  /*0550*/  LDS R29, [R2+0x480] ;  /* 0x00048000021d7984 */ /* 0x000fe20000000800 */
[----:B-1----:R-:W-:-:S04]  /*0560*/  FFMA R5, R15, R5, R4 ;  /* 0x000000050f057223 */ /* 0x002fc80000000004 */
[----:B--2---:R-:W-:Y:S02]  /*0570*/  FFMA R5, R14, R6, R5 ;  /* 0x000000060e057223 */ /* 0x004fe40000000005 */
[----:B------:R-:W0:Y:S02]  /*0580*/  LDS.128 R12, [R16+0x20] ;  /* 0x00002000100c7984 */ /* 0x000e240000000c00 */
[----:B---3--:R-:W-:Y:S02]  /*0590*/  FFMA R5, R28, R7, R5 ;  /* 0x000000071c057223 */ /* 0x008fe40000000005 */
[----:B------:R-:W-:Y:S02]  /*05a0*/  LDS R28, [R2+0x580] ;  /* 0x00058000021c7984 */ /* 0x000fe40000000800 */
[----:B----4-:R-:W-:Y:S02]  /*05b0*/  FFMA R5, R8, R27, R5 ;  /* 0x0000001b08057223 */ /* 0x010fe40000000005 */
[----:B------:R-:W1:Y:S02]  /*05c0*/  LDS R8, [R2+0x500] ;  /* 0x0005000002087984 */ /* 0x000e640000000800 */
[----:B-----5:R-:W-:-:S02]  /*05d0*/  FFMA R26, R26, R9, R5 ;  /* 0x000000091a1a7223 */ /* 0x020fc40000000005 */
[----:B------:R-:W-:Y:S04]  /*05e0*/  LDS R27, [R2+0x600] ;  /* 0x00060000021b7984 */ /* 0x000fe80000000800 */
[----:B------:R-:W2:Y:S01]  /*05f0*/  LDS.128 R4, [R16+0x30] ;  /* 0x0000300010047984 */ /* 0x000ea20000000c00 */
[----:B------:R-:W-:-:S03]  /*0600*/  FFMA R21, R21, R10, R26 ;  /* 0x0000000a15157223 */ /* 0x000fc6000000001a */
[----:B------:R-:W3:Y:S01]  /*0610*/  LDS R26, [R2+0x680] ;  /* 0x00068000021a7984 */ /* 0x000ee20000000800 */
[----:B------:R-:W-:-:S03]  /*0620*/  FFMA R11, R24, R11, R21 ;  /* 0x0000000b180b7223 */ /* 0x000fc60000000015 */
[----:B------:R-:W4:Y:S04]  /*0630*/  LDS R21, [R2+0x700] ;  /* 0x0007000002157984 */ /* 0x000f280000000800 */
[----:B------:R-:W5:Y:S01]  /*0640*/  LDS R24, [R2+0x780] ;  /* 0x0007800002187984 */ /* 0x000f620000000800 */
[----:B0-----:R-:W-:-:S03]  /*0650*/  FFMA R12, R12, R25, R11 ;  /* 0x000000190c0c7223 */ /* 0x001fc6000000000b */
[----:B------:R-:W-:Y:S01]  /*0660*/  LDS R25, [R2+0x800] ;  /* 0x0008000002197984 */ /* 0x000fe20000000800 */
[----:B------:R-:W-:-:S03]  /*0670*/  FFMA R13, R29, R13, R12 ;  /* 0x0000000d1d0d7223 */ /* 0x000fc6000000000c */
[----:B------:R-:W-:Y:S01]  /*0680*/  LDS R29, [R2+0xb00] ;  /* 0x000b0000021d7984 */ /* 0x000fe20000000800 */
[----:B-1----:R-:W-:-:S03]  /*0690*/  FFMA R13, R8, R14, R13 ;  /* 0x0000000e080d7223 */ /* 0x002fc6000000000d */
[----:B------:R-:W0:Y:S01]  /*06a0*/  LDS.128 R8, [R16+0x40] ;  /* 0x0000400010087984 */ /* 0x000e220000000c00 */
[----:B------:R-:W-:-:S03]  /*06b0*/  FFMA R13, R28, R15, R13 ;  /* 0x0000000f1c0d7223 */ /* 0x000fc6000000000d */
[----:B------:R-:W1:Y:S01]  /*06c0*/  LDS R28, [R2+0x880] ;  /* 0x00088000021c7984 */ /* 0x000e620000000800 */
[----:B--2---:R-:W-:-:S03]  /*06d0*/  FFMA R13, R4, R27, R13 ;  /* 0x0000001b040d7223 */ /* 0x004fc6000000000d */
[----:B------:R-:W2:Y:S01]  /*06e0*/  LDS R4, [R2+0x900] ;  /* 0x0009000002047984 */ /* 0x000ea20000000800 */
[----:B---3--:R-:W-:-:S03]  /*06f0*/  FFMA R12, R26, R5, R13 ;  /* 0x000000051a0c7223 */ /* 0x008fc6000000000d */
[----:B------:R-:W3:Y:S01]  /*0700*/  LDS R26, [R2+0x980] ;  /* 0x00098000021a7984 */ /* 0x000ee20000000800 */
[----:B----4-:R-:W-:-:S03]  /*0710*/  FFMA R5, R21, R6, R12 ;  /* 0x0000000615057223 */ /* 0x010fc6000000000c */
[----:B------:R-:W-:Y:S04]  /*0720*/  LDS R21, [R2+0xa00] ;  /* 0x000a000002157984 */ /* 0x000fe80000000800 */
[----:B------:R-:W4:Y:S04]  /*0730*/  LDS.128 R12, [R16+0x50] ;  /* 0x00005000100c7984 */ /* 0x000f280000000c00 */
[----:B------:R-:W4:Y:S01]  /*0740*/  LDS R27, [R2+0xa80] ;  /* 0x000a8000021b7984 */ /* 0x000f220000000800 */
[----:B-----5:R-:W-:-:S03]  /*0750*/  FFMA R5, R24, R7, R5 ;  /* 0x0000000718057223 */ /* 0x020fc60000000005 */
[----:B------:R-:W5:Y:S01]  /*0760*/  LDS R24, [R2+0xb80] ;  /* 0x000b800002187984 */ /* 0x000f620000000800 */
[----:B0-----:R-:W-:-:S03]  /*0770*/  FFMA R5, R8, R25, R5 ;  /* 0x0000001908057223 */ /* 0x001fc60000000005 */
[----:B------:R-:W-:Y:S01]  /*0780*/  LDS R25, [R2+0xc00] ;  /* 0x000c000002197984 */ /* 0x000fe20000000800 */
[----:B-1----:R-:W-:-:S04]  /*0790*/  FFMA R5, R28, R9, R5 ;  /* 0x000000091c057223 */ /* 0x002fc80000000005 */
[----:B--2---:R-:W-:Y:S02]  /*07a0*/  FFMA R9, R4, R10, R5 ;  /* 0x0000000a04097223 */ /* 0x004fe40000000005 */
[----:B------:R-:W0:Y:S02]  /*07b0*/  LDS.128 R4, [R16+0x60] ;  /* 0x0000600010047984 */ /* 0x000e240000000c00 */
[----:B---3--:R-:W-:Y:S02]  /*07c0*/  FFMA R9, R26, R11, R9 ;  /* 0x0000000b1a097223 */ /* 0x008fe40000000009 */
[----:B------:R-:W1:Y:S02]  /*07d0*/  LDS R26, [R2+0xc80] ;  /* 0x000c8000021a7984 */ /* 0x000e640000000800 */
[----:B----4-:R-:W-:Y:S02]  /*07e0*/  FFMA R12, R12, R21, R9 ;  /* 0x000000150c0c7223 */ /* 0x010fe40000000009 */
[----:B------:R-:W2:Y:S02]  /*07f0*/  LDS R21, [R2+0xd00] ;  /* 0x000d000002157984 */ /* 0x000ea40000000800 */
[----:B------:R-:W-:-:S02]  /*0800*/  FFMA R8, R27, R13, R12 ;  /* 0x0000000d1b087223 */ /* 0x000fc4000000000c */
[----:B------:R-:W3:Y:S02]  /*0810*/  LDS R12, [R2+0xd80] ;  /* 0x000d8000020c7984 */ /* 0x000ee40000000800 */
[----:B------:R-:W-:Y:S02]  /*0820*/  FFMA R29, R29, R14, R8 ;  /* 0x0000000e1d1d7223 */ /* 0x000fe40000000008 */
[----:B------:R-:W-:Y:S04]  /*0830*/  LDS R13, [R2+0xe00] ;  /* 0x000e0000020d7984 */ /* 0x000fe80000000800 */
[----:B------:R-:W4:Y:S01]  /*0840*/  LDS.128 R8, [R16+0x70] ;  /* 0x0000700010087984 */ /* 0x000f220000000c00 */
[----:B-----5:R-:W-:-:S03]  /*0850*/  FFMA R29, R24, R15, R29 ;  /* 0x0000000f181d7223 */ /* 0x020fc6000000001d */
[----:B------:R-:W5:Y:S04]  /*0860*/  LDS R24, [R2+0xe80] ;  /* 0x000e800002187984 */ /* 0x000f680000000800 */
[----:B------:R-:W5:Y:S04]  /*0870*/  LDS R15, [R2+0xf00] ;  /* 0x000f0000020f7984 */ /* 0x000f680000000800 */
[----:B------:R-:W5:Y:S01]  /*0880*/  LDS R14, [R2+0xf80] ;  /* 0x000f8000020e7984 */ /* 0x000f620000000800 */
[----:B0-----:R-:W-:-:S04]  /*0890*/  FFMA R25, R4, R25, R29 ;  /* 0x0000001904197223 */ /* 0x001fc8000000001d */
[----:B-1----:R-:W-:-:S04]  /*08a0*/  FFMA R26, R26, R5, R25 ;  /* 0x000000051a1a7223 */ /* 0x002fc80000000019 */
[----:B--2---:R-:W-:-:S04]  /*08b0*/  FFMA R21, R21, R6, R26 ;  /* 0x0000000615157223 */ /* 0x004fc8000000001a */
[----:B---3--:R-:W-:-:S04]  /*08c0*/  FFMA R7, R12, R7, R21 ;  /* 0x000000070c077223 */ /* 0x008fc80000000015 */
[----:B----4-:R-:W-:-:S04]  /*08d0*/  FFMA R7, R8, R13, R7 ;  /* 0x0000000d08077223 */ /* 0x010fc80000000007 */
[----:B-----5:R-:W-:-:S04]  /*08e0*/  FFMA R24, R24, R9, R7 ;  /* 0x0000000918187223 */ /* 0x020fc80000000007 */
[----:B------:R-:W-:-:S04]  /*08f0*/  FFMA R15, R15, R10, R24 ;  /* 0x0000000a0f0f7223 */ /* 0x000fc80000000018 */
[----:B------:R-:W-:Y:S01]  /*0900*/  FFMA R13, R14, R11, R15 ;  /* 0x0000000b0e0d7223 */ /* 0x000fe2000000000f */
[----:B------:R-:W-:Y:S06]  /*0910*/  BAR.SYNC.DEFER_BLOCKING 0x0 ;  /* 0x0000000000007b1d */ /* 0x000fec0000010000 */
[----:B------:R-:W-:Y:S05]  /*0920*/  BRA.U UP0, `(.L_x_1) ;  /* 0xfffffff900447547 */ /* 0x000fea000b83ffff */
.L_x_0:
[----:B------:R-:W0:Y:S01]  /*0930*/  LDCU.64 UR4, c[0x0][0x398] ;  /* 0x00007300ff0477ac */ /* 0x000e220008000a00 */
[----:B------:R-:W-:Y:S02]  /*0940*/  ISETP.GE.U32.AND P0, PT, R22, UR18, PT ;  /* 0x0000001216007c0c */ /* 0x000fe4000bf06070 */
[----:B------:R-:W-:-:S04]  /*0950*/  SHF.R.S32.HI R23, RZ, 0x1f, R22 ;  /* 0x0000001fff177819 */ /* 0x000fc80000011416 */
[----:B------:R-:W-:Y:S02]  /*0960*/  ISETP.GE.U32.AND.EX P0, PT, R23, UR19, PT, P0 ;  /* 0x0000001317007c0c */ /* 0x000fe4000bf06100 */
[----:B0-----:R-:W-:-:S04]  /*0970*/  ISETP.GE.U32.AND P1, PT, R20, UR4, PT ;  /* 0x0000000414007c0c */ /* 0x001fc8000bf26070 */
[----:B------:R-:W-:-:S13]  /*0980*/  ISETP.GE.U32.OR.EX P0, PT, RZ, UR5, P0, P1 ;  /* 0x00000005ff007c0c */ /* 0x000fda0008706510 */
[----:B------:R-:W-:Y:S05]  /*0990*/  @P0 EXIT ;  /* 0x000000000000094d */ /* 0x000fea0003800000 */
[----:B------:R-:W0:Y:S01]  /*09a0*/  LDCU.64 UR4, c[0x0][0x390] ;  /* 0x00007200ff0477ac */ /* 0x000e220008000a00 */
[----:B------:R-:W-:-:S04]  /*09b0*/  IMAD.WIDE.U32 R22, R20, UR18, R22 ;  /* 0x0000001214167c25 */ /* 0x000fc8000f8e0016 */
[----:B------:R-:W-:Y:S01]  /*09c0*/  IMAD R3, R20, UR19, R23 ;  /* 0x0000001314037c24 */ /* 0x000fe2000f8e0217 */
[----:B0-----:R-:W-:-:S04]  /*09d0*/  LEA R2, P0, R22, UR4, 0x2 ;  /* 0x0000000416027c11 */ /* 0x001fc8000f8010ff */
[----:B------:R-:W-:-:S05]  /*09e0*/  LEA.HI.X R3, R22, UR5, R3, 0x2, P0 ;  /* 0x0000000516037c11 */ /* 0x000fca00080f1403 */
[----:B------:R-:W-:Y:S01]  /*09f0*/  STG.E desc[UR10][R2.64], R13 ;  /* 0x0000000d02007986 */ /* 0x000fe2000c10190a */
[----:B------:R-:W-:Y:S05]  /*0a00*/  EXIT ;  /* 0x000000000000794d */ /* 0x000fea0003800000 */
.L_x_2:
[----:B------:R-:W-:-:S00]  /*0a10*/  BRA `(.L_x_2) ;  /* 0xfffffffc00fc7947 */ /* 0x000fc0000383ffff */
[----:B------:R-:W-:-:S00]  /*0a20*/  NOP ;  /* 0x0000000000007918 */ /* 0x000fc00000000000 */
        /* <DEDUP_REMOVED lines=13> */
.L_x_3:


//--------------------- .nv.shared._Z6matmulPKfS0_Pfmmm --------------------------
	.section	.nv.shared._Z6matmulPKfS0_Pfmmm,"aw",@nobits
	.sectionflags	@""
	.align	4
.nv.shared._Z6matmulPKfS0_Pfmmm:
	.zero		9216


//--------------------- .nv.shared.reserved.0     --------------------------
	.section	.nv.shared.reserved.0,"aw",@nobits
	.weak		__nv_reservedSMEM_offset_0_alias
	.size		__nv_reservedSMEM_offset_0_alias, 0, 64
	.other		__nv_reservedSMEM_offset_0_alias,@"STO_CUDA_RESERVED_SHARED STV_DEFAULT"
__nv_reservedSMEM_offset_0_alias:
	.zero		0
	.zero		64


//--------------------- .nv.constant0._Z6matmulPKfS0_Pfmmm --------------------------
	.section	.nv.constant0._Z6matmulPKfS0_Pfmmm,"a",@progbits
	.sectionflags	@""
	.align	4
.nv.constant0._Z6matmulPKfS0_Pfmmm:
	.zero		944


//--------------------- SYMBOLS --------------------------

	.type		.nv.reservedSmem.offset0,@object
	.size		.nv.reservedSmem.offset0,0x4
	.type		.nv.reservedSmem.cap,@object
	.size		.nv.reservedSmem.cap,0x4
